//
// Generated by NVIDIA NVVM Compiler
//
// Compiler Build ID: CL-36424714
// Cuda compilation tools, release 13.0, V13.0.88
// Based on NVVM 20.0.0
//

.version 9.0
.target sm_100
.address_size 64

	// .globl	_Z15matMulThreadColPiS_S_i

.visible .entry _Z15matMulThreadColPiS_S_i(
	.param .u64 .ptr .align 1 _Z15matMulThreadColPiS_S_i_param_0,
	.param .u64 .ptr .align 1 _Z15matMulThreadColPiS_S_i_param_1,
	.param .u64 .ptr .align 1 _Z15matMulThreadColPiS_S_i_param_2,
	.param .u32 _Z15matMulThreadColPiS_S_i_param_3
)
{
	.reg .pred 	%p<12>;
	.reg .b32 	%r<109>;
	.reg .b64 	%rd<49>;

	ld.param.u64 	%rd5, [_Z15matMulThreadColPiS_S_i_param_0];
	ld.param.u64 	%rd6, [_Z15matMulThreadColPiS_S_i_param_1];
	ld.param.u64 	%rd4, [_Z15matMulThreadColPiS_S_i_param_2];
	ld.param.u32 	%r36, [_Z15matMulThreadColPiS_S_i_param_3];
	cvta.to.global.u64 	%rd1, %rd6;
	cvta.to.global.u64 	%rd2, %rd5;
	mov.u32 	%r37, %ctaid.x;
	mov.u32 	%r38, %ntid.x;
	mov.u32 	%r39, %tid.x;
	mad.lo.s32 	%r1, %r37, %r38, %r39;
	setp.ge.s32 	%p1, %r1, %r36;
	setp.lt.s32 	%p2, %r36, 1;
	or.pred  	%p3, %p1, %p2;
	@%p3 bra 	$L__BB0_14;
	add.s32 	%r2, %r36, -1;
	and.b32  	%r3, %r36, 7;
	add.s32 	%r4, %r3, -1;
	and.b32  	%r5, %r36, 3;
	and.b32  	%r6, %r36, 2147483640;
	and.b32  	%r7, %r36, 1;
	neg.s32 	%r8, %r6;
	shl.b32 	%r9, %r36, 3;
	cvta.to.global.u64 	%rd3, %rd4;
	mov.b32 	%r94, 0;
	mul.wide.u32 	%rd41, %r36, 4;
$L__BB0_2:
	setp.lt.u32 	%p4, %r2, 7;
	mul.lo.s32 	%r11, %r94, %r36;
	mov.b32 	%r103, 0;
	mov.u32 	%r108, %r103;
	@%p4 bra 	$L__BB0_5;
	mov.b32 	%r108, 0;
	mov.u32 	%r95, %r11;
	mov.u32 	%r96, %r1;
	mov.u32 	%r97, %r8;
$L__BB0_4:
	.pragma "nounroll";
	mul.wide.u32 	%rd7, %r95, 4;
	add.s64 	%rd8, %rd2, %rd7;
	ld.global.u32 	%r44, [%rd8];
	mul.wide.s32 	%rd9, %r96, 4;
	add.s64 	%rd10, %rd1, %rd9;
	ld.global.u32 	%r45, [%rd10];
	mad.lo.s32 	%r46, %r45, %r44, %r108;
	ld.global.u32 	%r47, [%rd8+4];
	mul.wide.u32 	%rd11, %r36, 4;
	add.s64 	%rd12, %rd10, %rd11;
	ld.global.u32 	%r48, [%rd12];
	mad.lo.s32 	%r49, %r48, %r47, %r46;
	ld.global.u32 	%r50, [%rd8+8];
	add.s64 	%rd13, %rd12, %rd11;
	ld.global.u32 	%r51, [%rd13];
	mad.lo.s32 	%r52, %r51, %r50, %r49;
	ld.global.u32 	%r53, [%rd8+12];
	add.s64 	%rd14, %rd13, %rd11;
	ld.global.u32 	%r54, [%rd14];
	mad.lo.s32 	%r55, %r54, %r53, %r52;
	ld.global.u32 	%r56, [%rd8+16];
	add.s64 	%rd15, %rd14, %rd11;
	ld.global.u32 	%r57, [%rd15];
	mad.lo.s32 	%r58, %r57, %r56, %r55;
	ld.global.u32 	%r59, [%rd8+20];
	add.s64 	%rd16, %rd15, %rd11;
	ld.global.u32 	%r60, [%rd16];
	mad.lo.s32 	%r61, %r60, %r59, %r58;
	ld.global.u32 	%r62, [%rd8+24];
	add.s64 	%rd17, %rd16, %rd11;
	ld.global.u32 	%r63, [%rd17];
	mad.lo.s32 	%r64, %r63, %r62, %r61;
	ld.global.u32 	%r65, [%rd8+28];
	add.s64 	%rd18, %rd17, %rd11;
	ld.global.u32 	%r66, [%rd18];
	mad.lo.s32 	%r108, %r66, %r65, %r64;
	add.s32 	%r97, %r97, 8;
	add.s32 	%r96, %r96, %r9;
	add.s32 	%r95, %r95, 8;
	setp.ne.s32 	%p5, %r97, 0;
	mov.u32 	%r103, %r6;
	@%p5 bra 	$L__BB0_4;
$L__BB0_5:
	setp.eq.s32 	%p6, %r3, 0;
	@%p6 bra 	$L__BB0_13;
	setp.lt.u32 	%p7, %r4, 3;
	@%p7 bra 	$L__BB0_8;
	add.s32 	%r68, %r103, %r11;
	mul.wide.u32 	%rd19, %r68, 4;
	add.s64 	%rd20, %rd2, %rd19;
	ld.global.u32 	%r69, [%rd20];
	mad.lo.s32 	%r70, %r103, %r36, %r1;
	mul.wide.s32 	%rd21, %r70, 4;
	add.s64 	%rd22, %rd1, %rd21;
	ld.global.u32 	%r71, [%rd22];
	mad.lo.s32 	%r72, %r71, %r69, %r108;
	cvt.u64.u32 	%rd23, %r11;
	cvt.u64.u32 	%rd24, %r103;
	add.s64 	%rd25, %rd24, %rd23;
	shl.b64 	%rd26, %rd25, 2;
	add.s64 	%rd27, %rd2, %rd26;
	ld.global.u32 	%r73, [%rd27+4];
	add.s64 	%rd29, %rd22, %rd41;
	ld.global.u32 	%r74, [%rd29];
	mad.lo.s32 	%r75, %r74, %r73, %r72;
	ld.global.u32 	%r76, [%rd27+8];
	add.s64 	%rd30, %rd29, %rd41;
	ld.global.u32 	%r77, [%rd30];
	mad.lo.s32 	%r78, %r77, %r76, %r75;
	ld.global.u32 	%r79, [%rd27+12];
	add.s64 	%rd31, %rd30, %rd41;
	ld.global.u32 	%r80, [%rd31];
	mad.lo.s32 	%r108, %r80, %r79, %r78;
	add.s32 	%r103, %r103, 4;
$L__BB0_8:
	setp.eq.s32 	%p8, %r5, 0;
	@%p8 bra 	$L__BB0_13;
	setp.eq.s32 	%p9, %r5, 1;
	@%p9 bra 	$L__BB0_11;
	add.s32 	%r82, %r103, %r11;
	mul.wide.u32 	%rd32, %r82, 4;
	add.s64 	%rd33, %rd2, %rd32;
	ld.global.u32 	%r83, [%rd33];
	mad.lo.s32 	%r84, %r103, %r36, %r1;
	mul.wide.s32 	%rd34, %r84, 4;
	add.s64 	%rd35, %rd1, %rd34;
	ld.global.u32 	%r85, [%rd35];
	mad.lo.s32 	%r86, %r85, %r83, %r108;
	cvt.u64.u32 	%rd36, %r11;
	cvt.u64.u32 	%rd37, %r103;
	add.s64 	%rd38, %rd37, %rd36;
	shl.b64 	%rd39, %rd38, 2;
	add.s64 	%rd40, %rd2, %rd39;
	ld.global.u32 	%r87, [%rd40+4];
	add.s64 	%rd42, %rd35, %rd41;
	ld.global.u32 	%r88, [%rd42];
	mad.lo.s32 	%r108, %r88, %r87, %r86;
	add.s32 	%r103, %r103, 2;
$L__BB0_11:
	setp.eq.s32 	%p10, %r7, 0;
	@%p10 bra 	$L__BB0_13;
	add.s32 	%r89, %r103, %r11;
	mul.wide.u32 	%rd43, %r89, 4;
	add.s64 	%rd44, %rd2, %rd43;
	ld.global.u32 	%r90, [%rd44];
	mad.lo.s32 	%r91, %r103, %r36, %r1;
	mul.wide.s32 	%rd45, %r91, 4;
	add.s64 	%rd46, %rd1, %rd45;
	ld.global.u32 	%r92, [%rd46];
	mad.lo.s32 	%r108, %r92, %r90, %r108;
$L__BB0_13:
	add.s32 	%r93, %r11, %r1;
	mul.wide.s32 	%rd47, %r93, 4;
	add.s64 	%rd48, %rd3, %rd47;
	st.global.u32 	[%rd48], %r108;
	add.s32 	%r94, %r94, 1;
	setp.ne.s32 	%p11, %r94, %r36;
	@%p11 bra 	$L__BB0_2;
$L__BB0_14:
	ret;

}


// ===== COMPILED SASS (sm_100) =====

	.target	sm_100

	.elftype	@"ET_EXEC"


//--------------------- .note.nv.tkinfo           --------------------------
	.section	.note.nv.tkinfo,"",@"SHT_NOTE"
	.sectionflags	@"SHF_NOTE_NV_TKINFO"
	.tkinfo
        /*0018*/ 	.word	0x00000002
        /*0030*/ 	.string	""
        /*0030*/ 	.string	"ptxas"
        /*0030*/ 	.string	"Cuda compilation tools, release 13.0, V13.0.88"
        /*0030*/ 	.string	"Build cuda_13.0.r13.0/compiler.36424714_0"
        /*0030*/ 	.string	"-arch sm_100 -m 64 "



//--------------------- .note.nv.cuinfo           --------------------------
	.section	.note.nv.cuinfo,"",@"SHT_NOTE"
	.sectionflags	@"SHF_NOTE_NV_CUINFO"
        /*0018*/ 	.short	0x0002
        /*001a*/ 	.short	0x0064
        /*001c*/ 	.short	0x0082
	.zero		2


//--------------------- .nv.info                  --------------------------
	.section	.nv.info,"",@"SHT_CUDA_INFO"
	.align	4


	//----- nvinfo : EIATTR_REGCOUNT
	.align		4
        /*0000*/ 	.byte	0x04, 0x2f
        /*0002*/ 	.short	(.L_1 - .L_0)
	.align		4
.L_0:
        /*0004*/ 	.word	index@(_Z15matMulThreadColPiS_S_i)
        /*0008*/ 	.word	0x00000020


	//----- nvinfo : EIATTR_FRAME_SIZE
	.align		4
.L_1:
        /*000c*/ 	.byte	0x04, 0x11
        /*000e*/ 	.short	(.L_3 - .L_2)
	.align		4
.L_2:
        /*0010*/ 	.word	index@(_Z15matMulThreadColPiS_S_i)
        /*0014*/ 	.word	0x00000000


	//----- nvinfo : EIATTR_MIN_STACK_SIZE
	.align		4
.L_3:
        /*0018*/ 	.byte	0x04, 0x12
        /*001a*/ 	.short	(.L_5 - .L_4)
	.align		4
.L_4:
        /*001c*/ 	.word	index@(_Z15matMulThreadColPiS_S_i)
        /*0020*/ 	.word	0x00000000
.L_5:


//--------------------- .nv.compat                --------------------------
	.section	.nv.compat,"",@"SHT_CUDA_COMPAT_INFO"
	.align	4
        /*0000*/ 	.byte	0x02, 0x09, 0x00, 0x00, 0x02, 0x02, 0x01, 0x00, 0x02, 0x05, 0x05, 0x00, 0x03, 0x07, 0x01, 0x01
        /*0010*/ 	.byte	0x02, 0x03, 0x00, 0x00, 0x02, 0x06, 0x01, 0x00, 0x04, 0x0b, 0x08, 0x00, 0x09, 0x00, 0x00, 0x00
        /*0020*/ 	.byte	0x00, 0x00, 0x00, 0x00


//--------------------- .nv.info._Z15matMulThreadColPiS_S_i --------------------------
	.section	.nv.info._Z15matMulThreadColPiS_S_i,"",@"SHT_CUDA_INFO"
	.sectionflags	@""
	.align	4


	//----- nvinfo : EIATTR_CUDA_API_VERSION
	.align		4
        /*0000*/ 	.byte	0x04, 0x37
        /*0002*/ 	.short	(.L_7 - .L_6)
.L_6:
        /*0004*/ 	.word	0x00000082


	//----- nvinfo : EIATTR_KPARAM_INFO
	.align		4
.L_7:
        /*0008*/ 	.byte	0x04, 0x17
        /*000a*/ 	.short	(.L_9 - .L_8)
.L_8:
        /*000c*/ 	.word	0x00000000
        /*0010*/ 	.short	0x0003
        /*0012*/ 	.short	0x0018
        /*0014*/ 	.byte	0x00, 0xf0, 0x11, 0x00


	//----- nvinfo : EIATTR_KPARAM_INFO
	.align		4
.L_9:
        /*0018*/ 	.byte	0x04, 0x17
        /*001a*/ 	.short	(.L_11 - .L_10)
.L_10:
        /*001c*/ 	.word	0x00000000
        /*0020*/ 	.short	0x0002
        /*0022*/ 	.short	0x0010
        /*0024*/ 	.byte	0x00, 0xf5, 0x21, 0x00


	//----- nvinfo : EIATTR_KPARAM_INFO
	.align		4
.L_11:
        /*0028*/ 	.byte	0x04, 0x17
        /*002a*/ 	.short	(.L_13 - .L_12)
.L_12:
        /*002c*/ 	.word	0x00000000
        /*0030*/ 	.short	0x0001
        /*0032*/ 	.short	0x0008
        /*0034*/ 	.byte	0x00, 0xf5, 0x21, 0x00


	//----- nvinfo : EIATTR_KPARAM_INFO
	.align		4
.L_13:
        /*0038*/ 	.byte	0x04, 0x17
        /*003a*/ 	.short	(.L_15 - .L_14)
.L_14:
        /*003c*/ 	.word	0x00000000
        /*0040*/ 	.short	0x0000
        /*0042*/ 	.short	0x0000
        /*0044*/ 	.byte	0x00, 0xf5, 0x21, 0x00


	//----- nvinfo : EIATTR_SPARSE_MMA_MASK
	.align		4
.L_15:
        /*0048*/ 	.byte	0x03, 0x50
        /*004a*/ 	.short	0x0000


	//----- nvinfo : EIATTR_MAXREG_COUNT
	.align		4
        /*004c*/ 	.byte	0x03, 0x1b
        /*004e*/ 	.short	0x00ff


	//----- nvinfo : EIATTR_MERCURY_ISA_VERSION
	.align		4
        /*0050*/ 	.byte	0x03, 0x5f
        /*0052*/ 	.short	0x0101


	//----- nvinfo : EIATTR_VRC_CTA_INIT_COUNT
	.align		4
        /*0054*/ 	.byte	0x02, 0x4a
	.zero		1
	.zero		1


	//----- nvinfo : EIATTR_EXIT_INSTR_OFFSETS
	.align		4
        /*0058*/ 	.byte	0x04, 0x1c
        /*005a*/ 	.short	(.L_17 - .L_16)


	//   ....[0]....
.L_16:
        /*005c*/ 	.word	0x00000080


	//   ....[1]....
        /*0060*/ 	.word	0x000008a0


	//----- nvinfo : EIATTR_CBANK_PARAM_SIZE
	.align		4
.L_17:
        /*0064*/ 	.byte	0x03, 0x19
        /*0066*/ 	.short	0x001c


	//----- nvinfo : EIATTR_PARAM_CBANK
	.align		4
        /*0068*/ 	.byte	0x04, 0x0a
        /*006a*/ 	.short	(.L_19 - .L_18)
	.align		4
.L_18:
        /*006c*/ 	.word	index@(.nv.constant0._Z15matMulThreadColPiS_S_i)
        /*0070*/ 	.short	0x0380
        /*0072*/ 	.short	0x001c


	//----- nvinfo : EIATTR_SW_WAR
	.align		4
.L_19:
        /*0074*/ 	.byte	0x04, 0x36
        /*0076*/ 	.short	(.L_21 - .L_20)
.L_20:
        /*0078*/ 	.word	0x00000008
.L_21:


//--------------------- .nv.callgraph             --------------------------
	.section	.nv.callgraph,"",@"SHT_CUDA_CALLGRAPH"
	.align	4
	.sectionentsize	8
	.align		4
        /*0000*/ 	.word	0x00000000
	.align		4
        /*0004*/ 	.word	0xffffffff
	.align		4
        /*0008*/ 	.word	0x00000000
	.align		4
        /*000c*/ 	.word	0xfffffffe
	.align		4
        /*0010*/ 	.word	0x00000000
	.align		4
        /*0014*/ 	.word	0xfffffffd
	.align		4
        /*0018*/ 	.word	0x00000000
	.align		4
        /*001c*/ 	.word	0xfffffffc


//--------------------- .text._Z15matMulThreadColPiS_S_i --------------------------
	.section	.text._Z15matMulThreadColPiS_S_i,"ax",@progbits
	.align	128
        .global         _Z15matMulThreadColPiS_S_i
        .type           _Z15matMulThreadColPiS_S_i,@function
        .size           _Z15matMulThreadColPiS_S_i,(.L_x_6 - _Z15matMulThreadColPiS_S_i)
        .other          _Z15matMulThreadColPiS_S_i,@"STO_CUDA_ENTRY STV_DEFAULT"
_Z15matMulThreadColPiS_S_i:
.text._Z15matMulThreadColPiS_S_i:
[----:B------:R-:W-:Y:S01]  /*0000*/  LDC R1, c[0x0][0x37c] ;  /* 0x0000df00ff017b82 */ /* 0x000fe20000000800 */
[----:B------:R-:W0:Y:S07]  /*0010*/  S2R R3, SR_TID.X ;  /* 0x0000000000037919 */ /* 0x000e2e0000002100 */
[----:B------:R-:W0:Y:S08]  /*0020*/  S2UR UR4, SR_CTAID.X ;  /* 0x00000000000479c3 */ /* 0x000e300000002500 */
[----:B------:R-:W0:Y:S08]  /*0030*/  LDC R0, c[0x0][0x360] ;  /* 0x0000d800ff007b82 */ /* 0x000e300000000800 */
[----:B------:R-:W1:Y:S01]  /*0040*/  LDC R5, c[0x0][0x398] ;  /* 0x0000e600ff057b82 */ /* 0x000e620000000800 */
[----:B0-----:R-:W-:Y:S01]  /*0050*/  IMAD R0, R0, UR4, R3 ;  /* 0x0000000400007c24 */ /* 0x001fe2000f8e0203 */
[----:B-1----:R-:W-:-:S04]  /*0060*/  ISETP.GE.AND P0, PT, R5, 0x1, PT ;  /* 0x000000010500780c */ /* 0x002fc80003f06270 */
[----:B------:R-:W-:-:S13]  /*0070*/  ISETP.GE.OR P0, PT, R0, R5, !P0 ;  /* 0x000000050000720c */ /* 0x000fda0004706670 */
[----:B------:R-:W-:Y:S05]  /*0080*/  @P0 EXIT ;  /* 0x000000000000094d */ /* 0x000fea0003800000 */
[C---:B------:R-:W-:Y:S01]  /*0090*/  LOP3.LUT R2, R5.reuse, 0x7, RZ, 0xc0, !PT ;  /* 0x0000000705027812 */ /* 0x040fe200078ec0ff */
[----:B------:R-:W0:Y:S01]  /*00a0*/  LDCU.64 UR4, c[0x0][0x358] ;  /* 0x00006b00ff0477ac */ /* 0x000e220008000a00 */
[----:B------:R-:W-:Y:S02]  /*00b0*/  IADD3 R3, PT, PT, R5, -0x1, RZ ;  /* 0xffffffff05037810 */ /* 0x000fe40007ffe0ff */
[----:B------:R-:W-:Y:S02]  /*00c0*/  IADD3 R4, PT, PT, R2, -0x1, RZ ;  /* 0xffffffff02047810 */ /* 0x000fe40007ffe0ff */
[----:B------:R-:W-:Y:S02]  /*00d0*/  ISETP.GE.U32.AND P0, PT, R3, 0x7, PT ;  /* 0x000000070300780c */ /* 0x000fe40003f06070 */
[----:B------:R-:W-:Y:S02]  /*00e0*/  ISETP.GE.U32.AND P1, PT, R4, 0x3, PT ;  /* 0x000000030400780c */ /* 0x000fe40003f26070 */
[----:B------:R-:W-:-:S02]  /*00f0*/  LOP3.LUT R3, R5, 0x7ffffff8, RZ, 0xc0, !PT ;  /* 0x7ffffff805037812 */ /* 0x000fc400078ec0ff */
[----:B------:R-:W-:Y:S01]  /*0100*/  LOP3.LUT R4, R5, 0x3, RZ, 0xc0, !PT ;  /* 0x0000000305047812 */ /* 0x000fe200078ec0ff */
[----:B------:R-:W-:Y:S01]  /*0110*/  HFMA2 R5, -RZ, RZ, 0, 0 ;  /* 0x00000000ff057431 */ /* 0x000fe200000001ff */
[----:B------:R-:W-:-:S07]  /*0120*/  IADD3 R6, PT, PT, -R3, RZ, RZ ;  /* 0x000000ff03067210 */ /* 0x000fce0007ffe1ff */
.L_x_4:
[----:B-1----:R-:W1:Y:S01]  /*0130*/  LDC R7, c[0x0][0x398] ;  /* 0x0000e600ff077b82 */ /* 0x002e620000000800 */
[----:B------:R-:W-:Y:S02]  /*0140*/  MOV R8, RZ ;  /* 0x000000ff00087202 */ /* 0x000fe40000000f00 */
[----:B------:R-:W-:Y:S01]  /*0150*/  MOV R20, RZ ;  /* 0x000000ff00147202 */ /* 0x000fe20000000f00 */
[C---:B-1----:R-:W-:Y:S01]  /*0160*/  IMAD R9, R5.reuse, R7, RZ ;  /* 0x0000000705097224 */ /* 0x042fe200078e02ff */
[----:B------:R-:W-:-:S04]  /*0170*/  IADD3 R5, PT, PT, R5, 0x1, RZ ;  /* 0x0000000105057810 */ /* 0x000fc80007ffe0ff */
[----:B------:R-:W-:Y:S01]  /*0180*/  ISETP.NE.AND P2, PT, R5, R7, PT ;  /* 0x000000070500720c */ /* 0x000fe20003f45270 */
[----:B------:R-:W-:-:S12]  /*0190*/  @!P0 BRA `(.L_x_0) ;  /* 0x0000000000b48947 */ /* 0x000fd80003800000 */
[----:B------:R-:W-:Y:S02]  /*01a0*/  MOV R20, RZ ;  /* 0x000000ff00147202 */ /* 0x000fe40000000f00 */
[----:B------:R-:W-:Y:S02]  /*01b0*/  MOV R23, R9 ;  /* 0x0000000900177202 */ /* 0x000fe40000000f00 */
[----:B------:R-:W-:Y:S02]  /*01c0*/  MOV R22, R0 ;  /* 0x0000000000167202 */ /* 0x000fe40000000f00 */
[----:B------:R-:W-:-:S07]  /*01d0*/  MOV R24, R6 ;  /* 0x0000000600187202 */ /* 0x000fce0000000f00 */
.L_x_1:
[----:B------:R-:W1:Y:S08]  /*01e0*/  LDC.64 R18, c[0x0][0x388] ;  /* 0x0000e200ff127b82 */ /* 0x000e700000000a00 */
[----:B------:R-:W2:Y:S01]  /*01f0*/  LDC.64 R10, c[0x0][0x380] ;  /* 0x0000e000ff0a7b82 */ /* 0x000ea20000000a00 */
[----:B-1----:R-:W-:-:S05]  /*0200*/  IMAD.WIDE R18, R22, 0x4, R18 ;  /* 0x0000000416127825 */ /* 0x002fca00078e0212 */
[----:B0-----:R0:W3:Y:S01]  /*0210*/  LDG.E R29, desc[UR4][R18.64] ;  /* 0x00000004121d7981 */ /* 0x0010e2000c1e1900 */
[----:B--2---:R-:W-:-:S04]  /*0220*/  IMAD.WIDE.U32 R10, R23, 0x4, R10 ;  /* 0x00000004170a7825 */ /* 0x004fc800078e000a */
[C---:B------:R-:W-:Y:S01]  /*0230*/  IMAD.WIDE.U32 R26, R7.reuse, 0x4, R18 ;  /* 0x00000004071a7825 */ /* 0x040fe200078e0012 */
[----:B------:R-:W3:Y:S04]  /*0240*/  LDG.E R25, desc[UR4][R10.64] ;  /* 0x000000040a197981 */ /* 0x000ee8000c1e1900 */
[----:B------:R-:W2:Y:S04]  /*0250*/  LDG.E R21, desc[UR4][R10.64+0x4] ;  /* 0x000004040a157981 */ /* 0x000ea8000c1e1900 */
[----:B------:R-:W2:Y:S01]  /*0260*/  LDG.E R28, desc[UR4][R26.64] ;  /* 0x000000041a1c7981 */ /* 0x000ea2000c1e1900 */
[----:B------:R-:W-:-:S03]  /*0270*/  IMAD.WIDE.U32 R16, R7, 0x4, R26 ;  /* 0x0000000407107825 */ /* 0x000fc600078e001a */
[----:B------:R-:W4:Y:S01]  /*0280*/  LDG.E R8, desc[UR4][R10.64+0x8] ;  /* 0x000008040a087981 */ /* 0x000f22000c1e1900 */
[----:B------:R-:W-:-:S03]  /*0290*/  IMAD.WIDE.U32 R14, R7, 0x4, R16 ;  /* 0x00000004070e7825 */ /* 0x000fc600078e0010 */
[----:B------:R-:W4:Y:S01]  /*02a0*/  LDG.E R17, desc[UR4][R16.64] ;  /* 0x0000000410117981 */ /* 0x000f22000c1e1900 */
[----:B------:R-:W-:-:S03]  /*02b0*/  IMAD.WIDE.U32 R12, R7, 0x4, R14 ;  /* 0x00000004070c7825 */ /* 0x000fc600078e000e */
[----:B------:R-:W5:Y:S01]  /*02c0*/  LDG.E R27, desc[UR4][R10.64+0x10] ;  /* 0x000010040a1b7981 */ /* 0x000f62000c1e1900 */
[----:B0-----:R-:W-:-:S03]  /*02d0*/  IMAD.WIDE.U32 R18, R7, 0x4, R12 ;  /* 0x0000000407127825 */ /* 0x001fc600078e000c */
[----:B------:R0:W5:Y:S04]  /*02e0*/  LDG.E R16, desc[UR4][R14.64] ;  /* 0x000000040e107981 */ /* 0x000168000c1e1900 */
[----:B------:R-:W5:Y:S04]  /*02f0*/  LDG.E R12, desc[UR4][R12.64] ;  /* 0x000000040c0c7981 */ /* 0x000f68000c1e1900 */
[----:B------:R-:W5:Y:S01]  /*0300*/  LDG.E R13, desc[UR4][R10.64+0x18] ;  /* 0x000018040a0d7981 */ /* 0x000f62000c1e1900 */
[----:B---3--:R-:W-:-:S03]  /*0310*/  IMAD R29, R25, R29, R20 ;  /* 0x0000001d191d7224 */ /* 0x008fc600078e0214 */
[----:B------:R-:W5:Y:S01]  /*0320*/  LDG.E R25, desc[UR4][R10.64+0xc] ;  /* 0x00000c040a197981 */ /* 0x000f62000c1e1900 */
[----:B--2---:R-:W-:Y:S02]  /*0330*/  IMAD R28, R21, R28, R29 ;  /* 0x0000001c151c7224 */ /* 0x004fe400078e021d */
[C---:B------:R-:W-:Y:S01]  /*0340*/  IMAD.WIDE.U32 R20, R7.reuse, 0x4, R18 ;  /* 0x0000000407147825 */ /* 0x040fe200078e0012 */
[----:B------:R-:W2:Y:S04]  /*0350*/  LDG.E R29, desc[UR4][R10.64+0x14] ;  /* 0x000014040a1d7981 */ /* 0x000ea8000c1e1900 */
[----:B------:R-:W2:Y:S01]  /*0360*/  LDG.E R18, desc[UR4][R18.64] ;  /* 0x0000000412127981 */ /* 0x000ea2000c1e1900 */
[----:B0-----:R-:W-:-:S03]  /*0370*/  IMAD.WIDE.U32 R14, R7, 0x4, R20 ;  /* 0x00000004070e7825 */ /* 0x001fc600078e0014 */
[----:B------:R-:W3:Y:S04]  /*0380*/  LDG.E R26, desc[UR4][R20.64] ;  /* 0x00000004141a7981 */ /* 0x000ee8000c1e1900 */
[----:B------:R-:W3:Y:S04]  /*0390*/  LDG.E R14, desc[UR4][R14.64] ;  /* 0x000000040e0e7981 */ /* 0x000ee8000c1e1900 */
[----:B------:R-:W3:Y:S01]  /*03a0*/  LDG.E R20, desc[UR4][R10.64+0x1c] ;  /* 0x00001c040a147981 */ /* 0x000ee2000c1e1900 */
[----:B----4-:R-:W-:Y:S01]  /*03b0*/  IMAD R8, R8, R17, R28 ;  /* 0x0000001108087224 */ /* 0x010fe200078e021c */
[----:B------:R-:W-:-:S04]  /*03c0*/  IADD3 R24, PT, PT, R24, 0x8, RZ ;  /* 0x0000000818187810 */ /* 0x000fc80007ffe0ff */
[----:B------:R-:W-:Y:S02]  /*03d0*/  ISETP.NE.AND P3, PT, R24, RZ, PT ;  /* 0x000000ff1800720c */ /* 0x000fe40003f65270 */
[----:B------:R-:W-:Y:S02]  /*03e0*/  IADD3 R23, PT, PT, R23, 0x8, RZ ;  /* 0x0000000817177810 */ /* 0x000fe40007ffe0ff */
[----:B------:R-:W-:Y:S01]  /*03f0*/  LEA R22, R7, R22, 0x3 ;  /* 0x0000001607167211 */ /* 0x000fe200078e18ff */
[----:B-----5:R-:W-:-:S04]  /*0400*/  IMAD R8, R25, R16, R8 ;  /* 0x0000001019087224 */ /* 0x020fc800078e0208 */
[----:B------:R-:W-:-:S04]  /*0410*/  IMAD R8, R27, R12, R8 ;  /* 0x0000000c1b087224 */ /* 0x000fc800078e0208 */
[----:B--2---:R-:W-:-:S04]  /*0420*/  IMAD R8, R29, R18, R8 ;  /* 0x000000121d087224 */ /* 0x004fc800078e0208 */
[----:B---3--:R-:W-:-:S04]  /*0430*/  IMAD R13, R13, R26, R8 ;  /* 0x0000001a0d0d7224 */ /* 0x008fc800078e0208 */
[----:B------:R-:W-:Y:S01]  /*0440*/  IMAD R20, R20, R14, R13 ;  /* 0x0000000e14147224 */ /* 0x000fe200078e020d */
[----:B------:R-:W-:Y:S06]  /*0450*/  @P3 BRA `(.L_x_1) ;  /* 0xfffffffc00603947 */ /* 0x000fec000383ffff */
[----:B------:R-:W-:-:S07]  /*0460*/  MOV R8, R3 ;  /* 0x0000000300087202 */ /* 0x000fce0000000f00 */
.L_x_0:
[----:B------:R-:W-:-:S13]  /*0470*/  ISETP.NE.AND P3, PT, R2, RZ, PT ;  /* 0x000000ff0200720c */ /* 0x000fda0003f65270 */
[----:B------:R-:W-:Y:S05]  /*0480*/  @!P3 BRA `(.L_x_2) ;  /* 0x0000000000f0b947 */ /* 0x000fea0003800000 */
[----:B------:R-:W-:Y:S01]  /*0490*/  ISETP.NE.AND P3, PT, R4, RZ, PT ;  /* 0x000000ff0400720c */ /* 0x000fe20003f65270 */
[----:B------:R-:W-:-:S12]  /*04a0*/  @!P1 BRA `(.L_x_3) ;  /* 0x00000000006c9947 */ /* 0x000fd80003800000 */
[----:B------:R-:W1:Y:S01]  /*04b0*/  LDC.64 R12, c[0x0][0x388] ;  /* 0x0000e200ff0c7b82 */ /* 0x000e620000000a00 */
[----:B------:R-:W-:Y:S01]  /*04c0*/  IMAD R19, R8, R7, R0 ;  /* 0x0000000708137224 */ /* 0x000fe200078e0200 */
[CC--:B------:R-:W-:Y:S02]  /*04d0*/  IADD3 R15, PT, PT, R9.reuse, R8.reuse, RZ ;  /* 0x00000008090f7210 */ /* 0x0c0fe40007ffe0ff */
[----:B------:R-:W-:-:S04]  /*04e0*/  IADD3 R18, P4, PT, R9, R8, RZ ;  /* 0x0000000809127210 */ /* 0x000fc80007f9e0ff */
[----:B------:R-:W2:Y:S08]  /*04f0*/  LDC.64 R16, c[0x0][0x380] ;  /* 0x0000e000ff107b82 */ /* 0x000eb00000000a00 */
[----:B------:R-:W3:Y:S01]  /*0500*/  LDC.64 R10, c[0x0][0x380] ;  /* 0x0000e000ff0a7b82 */ /* 0x000ee20000000a00 */
[----:B-1----:R-:W-:Y:S01]  /*0510*/  IMAD.WIDE R12, R19, 0x4, R12 ;  /* 0x00000004130c7825 */ /* 0x002fe200078e020c */
[----:B------:R-:W-:-:S03]  /*0520*/  IADD3.X R19, PT, PT, RZ, RZ, RZ, P4, !PT ;  /* 0x000000ffff137210 */ /* 0x000fc600027fe4ff */
[----:B--2---:R-:W-:-:S04]  /*0530*/  IMAD.WIDE.U32 R16, R15, 0x4, R16 ;  /* 0x000000040f107825 */ /* 0x004fc800078e0010 */
[----:B------:R-:W-:Y:S02]  /*0540*/  IMAD.WIDE.U32 R14, R7, 0x4, R12 ;  /* 0x00000004070e7825 */ /* 0x000fe400078e000c */
[----:B0-----:R-:W2:Y:S01]  /*0550*/  LDG.E R17, desc[UR4][R16.64] ;  /* 0x0000000410117981 */ /* 0x001ea2000c1e1900 */
[----:B---3--:R-:W-:-:S03]  /*0560*/  LEA R10, P4, R18, R10, 0x2 ;  /* 0x0000000a120a7211 */ /* 0x008fc600078810ff */
[----:B------:R-:W2:Y:S01]  /*0570*/  LDG.E R12, desc[UR4][R12.64] ;  /* 0x000000040c0c7981 */ /* 0x000ea2000c1e1900 */
[----:B------:R-:W-:Y:S01]  /*0580*/  LEA.HI.X R11, R18, R11, R19, 0x2, P4 ;  /* 0x0000000b120b7211 */ /* 0x000fe200020f1413 */
[C---:B------:R-:W-:Y:S02]  /*0590*/  IMAD.WIDE.U32 R18, R7.reuse, 0x4, R14 ;  /* 0x0000000407127825 */ /* 0x040fe400078e000e */
[----:B------:R-:W3:Y:S04]  /*05a0*/  LDG.E R14, desc[UR4][R14.64] ;  /* 0x000000040e0e7981 */ /* 0x000ee8000c1e1900 */
[----:B------:R-:W3:Y:S01]  /*05b0*/  LDG.E R24, desc[UR4][R10.64+0x4] ;  /* 0x000004040a187981 */ /* 0x000ee2000c1e1900 */
[----:B------:R-:W-:-:S03]  /*05c0*/  IMAD.WIDE.U32 R22, R7, 0x4, R18 ;  /* 0x0000000407167825 */ /* 0x000fc600078e0012 */
[----:B------:R-:W4:Y:S04]  /*05d0*/  LDG.E R18, desc[UR4][R18.64] ;  /* 0x0000000412127981 */ /* 0x000f28000c1e1900 */
[----:B------:R-:W4:Y:S04]  /*05e0*/  LDG.E R26, desc[UR4][R10.64+0x8] ;  /* 0x000008040a1a7981 */ /* 0x000f28000c1e1900 */
[----:B------:R-:W5:Y:S04]  /*05f0*/  LDG.E R22, desc[UR4][R22.64] ;  /* 0x0000000416167981 */ /* 0x000f68000c1e1900 */
[----:B------:R-:W5:Y:S01]  /*0600*/  LDG.E R28, desc[UR4][R10.64+0xc] ;  /* 0x00000c040a1c7981 */ /* 0x000f62000c1e1900 */
[----:B------:R-:W-:Y:S01]  /*0610*/  IADD3 R8, PT, PT, R8, 0x4, RZ ;  /* 0x0000000408087810 */ /* 0x000fe20007ffe0ff */
[----:B--2---:R-:W-:-:S04]  /*0620*/  IMAD R17, R17, R12, R20 ;  /* 0x0000000c11117224 */ /* 0x004fc800078e0214 */
[----:B---3--:R-:W-:-:S04]  /*0630*/  IMAD R17, R24, R14, R17 ;  /* 0x0000000e18117224 */ /* 0x008fc800078e0211 */
[----:B----4-:R-:W-:-:S04]  /*0640*/  IMAD R17, R26, R18, R17 ;  /* 0x000000121a117224 */ /* 0x010fc800078e0211 */
[----:B-----5:R-:W-:-:S07]  /*0650*/  IMAD R20, R28, R22, R17 ;  /* 0x000000161c147224 */ /* 0x020fce00078e0211 */
.L_x_3:
[----:B------:R-:W-:Y:S05]  /*0660*/  @!P3 BRA `(.L_x_2) ;  /* 0x000000000078b947 */ /* 0x000fea0003800000 */
[----:B------:R-:W-:Y:S01]  /*0670*/  ISETP.NE.AND P4, PT, R4, 0x1, PT ;  /* 0x000000010400780c */ /* 0x000fe20003f85270 */
[----:B------:R-:W1:Y:S01]  /*0680*/  LDC.64 R16, c[0x0][0x380] ;  /* 0x0000e000ff107b82 */ /* 0x000e620000000a00 */
[----:B------:R-:W-:-:S07]  /*0690*/  LOP3.LUT P3, RZ, R7, 0x1, RZ, 0xc0, !PT ;  /* 0x0000000107ff7812 */ /* 0x000fce000786c0ff */
[----:B------:R-:W2:Y:S04]  /*06a0*/  LDC.64 R18, c[0x0][0x388] ;  /* 0x0000e200ff127b82 */ /* 0x000ea80000000a00 */
[CC--:B------:R-:W-:Y:S02]  /*06b0*/  @P4 IADD3 R23, PT, PT, R9.reuse, R8.reuse, RZ ;  /* 0x0000000809174210 */ /* 0x0c0fe40007ffe0ff */
[----:B------:R-:W-:Y:S02]  /*06c0*/  @P4 IADD3 R21, P5, PT, R9, R8, RZ ;  /* 0x0000000809154210 */ /* 0x000fe40007fbe0ff */
[----:B------:R-:W3:Y:S02]  /*06d0*/  @P4 LDC.64 R10, c[0x0][0x380] ;  /* 0x0000e000ff0a4b82 */ /* 0x000ee40000000a00 */
[----:B------:R-:W-:-:S06]  /*06e0*/  @P4 IADD3.X R22, PT, PT, RZ, RZ, RZ, P5, !PT ;  /* 0x000000ffff164210 */ /* 0x000fcc0002ffe4ff */
[----:B------:R-:W4:Y:S01]  /*06f0*/  LDC.64 R12, c[0x0][0x380] ;  /* 0x0000e000ff0c7b82 */ /* 0x000f220000000a00 */
[----:B-1----:R-:W-:-:S04]  /*0700*/  @P4 IMAD.WIDE.U32 R16, R23, 0x4, R16 ;  /* 0x0000000417104825 */ /* 0x002fc800078e0010 */
[C---:B------:R-:W-:Y:S01]  /*0710*/  @P4 IMAD R23, R8.reuse, R7, R0 ;  /* 0x0000000708174224 */ /* 0x040fe200078e0200 */
[----:B------:R-:W-:Y:S01]  /*0720*/  @P4 IADD3 R8, PT, PT, R8, 0x2, RZ ;  /* 0x0000000208084810 */ /* 0x000fe20007ffe0ff */
[----:B0-----:R-:W5:Y:S01]  /*0730*/  @P4 LDG.E R17, desc[UR4][R16.64] ;  /* 0x0000000410114981 */ /* 0x001f62000c1e1900 */
[----:B------:R-:W0:Y:S01]  /*0740*/  LDC.64 R14, c[0x0][0x388] ;  /* 0x0000e200ff0e7b82 */ /* 0x000e220000000a00 */
[----:B--2---:R-:W-:Y:S01]  /*0750*/  @P4 IMAD.WIDE R18, R23, 0x4, R18 ;  /* 0x0000000417124825 */ /* 0x004fe200078e0212 */
[----:B---3--:R-:W-:-:S03]  /*0760*/  @P4 LEA R10, P5, R21, R10, 0x2 ;  /* 0x0000000a150a4211 */ /* 0x008fc600078a10ff */
[----:B------:R-:W-:Y:S01]  /*0770*/  @P3 IMAD R25, R8, R7, R0 ;  /* 0x0000000708193224 */ /* 0x000fe200078e0200 */
[----:B------:R-:W-:Y:S01]  /*0780*/  @P4 LEA.HI.X R11, R21, R11, R22, 0x2, P5 ;  /* 0x0000000b150b4211 */ /* 0x000fe200028f1416 */
[----:B------:R-:W-:Y:S01]  /*0790*/  @P4 IMAD.WIDE.U32 R22, R7, 0x4, R18 ;  /* 0x0000000407164825 */ /* 0x000fe200078e0012 */
[----:B------:R-:W-:Y:S02]  /*07a0*/  @P3 IADD3 R21, PT, PT, R9, R8, RZ ;  /* 0x0000000809153210 */ /* 0x000fe40007ffe0ff */
[----:B------:R-:W5:Y:S03]  /*07b0*/  @P4 LDG.E R8, desc[UR4][R18.64] ;  /* 0x0000000412084981 */ /* 0x000f66000c1e1900 */
[----:B----4-:R-:W-:Y:S01]  /*07c0*/  @P3 IMAD.WIDE.U32 R12, R21, 0x4, R12 ;  /* 0x00000004150c3825 */ /* 0x010fe200078e000c */
[----:B------:R-:W2:Y:S03]  /*07d0*/  @P4 LDG.E R11, desc[UR4][R10.64+0x4] ;  /* 0x000004040a0b4981 */ /* 0x000ea6000c1e1900 */
[----:B0-----:R-:W-:Y:S01]  /*07e0*/  @P3 IMAD.WIDE R14, R25, 0x4, R14 ;  /* 0x00000004190e3825 */ /* 0x001fe200078e020e */
[----:B------:R-:W2:Y:S04]  /*07f0*/  @P4 LDG.E R22, desc[UR4][R22.64] ;  /* 0x0000000416164981 */ /* 0x000ea8000c1e1900 */
[----:B------:R-:W3:Y:S04]  /*0800*/  @P3 LDG.E R13, desc[UR4][R12.64] ;  /* 0x000000040c0d3981 */ /* 0x000ee8000c1e1900 */
[----:B------:R-:W3:Y:S01]  /*0810*/  @P3 LDG.E R14, desc[UR4][R14.64] ;  /* 0x000000040e0e3981 */ /* 0x000ee2000c1e1900 */
[----:B-----5:R-:W-:-:S04]  /*0820*/  @P4 IMAD R8, R17, R8, R20 ;  /* 0x0000000811084224 */ /* 0x020fc800078e0214 */
[----:B--2---:R-:W-:-:S04]  /*0830*/  @P4 IMAD R20, R11, R22, R8 ;  /* 0x000000160b144224 */ /* 0x004fc800078e0208 */
[----:B---3--:R-:W-:-:S07]  /*0840*/  @P3 IMAD R20, R13, R14, R20 ;  /* 0x0000000e0d143224 */ /* 0x008fce00078e0214 */
.L_x_2:
[----:B------:R-:W1:Y:S01]  /*0850*/  LDC.64 R10, c[0x0][0x390] ;  /* 0x0000e400ff0a7b82 */ /* 0x000e620000000a00 */
[----:B------:R-:W-:-:S05]  /*0860*/  IADD3 R9, PT, PT, R0, R9, RZ ;  /* 0x0000000900097210 */ /* 0x000fca0007ffe0ff */
[----:B-1----:R-:W-:-:S05]  /*0870*/  IMAD.WIDE R8, R9, 0x4, R10 ;  /* 0x0000000409087825 */ /* 0x002fca00078e020a */
[----:B0-----:R1:W-:Y:S01]  /*0880*/  STG.E desc[UR4][R8.64], R20 ;  /* 0x0000001408007986 */ /* 0x0013e2000c101904 */
[----:B------:R-:W-:Y:S05]  /*0890*/  @P2 BRA `(.L_x_4) ;  /* 0xfffffff800242947 */ /* 0x000fea000383ffff */
[----:B------:R-:W-:Y:S05]  /*08a0*/  EXIT ;  /* 0x000000000000794d */ /* 0x000fea0003800000 */
.L_x_5:
[----:B------:R-:W-:-:S00]  /*08b0*/  BRA `(.L_x_5) ;  /* 0xfffffffc00fc7947 */ /* 0x000fc0000383ffff */
[----:B------:R-:W-:-:S00]  /*08c0*/  NOP ;  /* 0x0000000000007918 */ /* 0x000fc00000000000 */
        /* <DEDUP_REMOVED lines=11> */
.L_x_6:


//--------------------- .nv.shared.reserved.0     --------------------------
	.section	.nv.shared.reserved.0,"aw",@nobits
	.weak		__nv_reservedSMEM_offset_0_alias
	.size		__nv_reservedSMEM_offset_0_alias, 0, 64
	.other		__nv_reservedSMEM_offset_0_alias,@"STO_CUDA_RESERVED_SHARED STV_DEFAULT"
__nv_reservedSMEM_offset_0_alias:
	.zero		0
	.zero		64


//--------------------- .nv.constant0._Z15matMulThreadColPiS_S_i --------------------------
	.section	.nv.constant0._Z15matMulThreadColPiS_S_i,"a",@progbits
	.sectionflags	@""
	.align	4
.nv.constant0._Z15matMulThreadColPiS_S_i:
	.zero		924


//--------------------- SYMBOLS --------------------------

	.type		.nv.reservedSmem.offset0,@object
	.size		.nv.reservedSmem.offset0,0x4
